//
// Generated by NVIDIA NVVM Compiler
//
// Compiler Build ID: CL-36424714
// Cuda compilation tools, release 13.0, V13.0.88
// Based on NVVM 20.0.0
//

.version 9.0
.target sm_100
.address_size 64

	// .globl	_Z12NaiveMatMultPdS_S_i

.visible .entry _Z12NaiveMatMultPdS_S_i(
	.param .u64 .ptr .align 1 _Z12NaiveMatMultPdS_S_i_param_0,
	.param .u64 .ptr .align 1 _Z12NaiveMatMultPdS_S_i_param_1,
	.param .u64 .ptr .align 1 _Z12NaiveMatMultPdS_S_i_param_2,
	.param .u32 _Z12NaiveMatMultPdS_S_i_param_3
)
{
	.reg .pred 	%p<10>;
	.reg .b32 	%r<43>;
	.reg .b64 	%rd<67>;
	.reg .b64 	%fd<67>;

	ld.param.u64 	%rd14, [_Z12NaiveMatMultPdS_S_i_param_0];
	ld.param.u64 	%rd15, [_Z12NaiveMatMultPdS_S_i_param_1];
	ld.param.u32 	%r18, [_Z12NaiveMatMultPdS_S_i_param_3];
	cvta.to.global.u64 	%rd1, %rd15;
	cvta.to.global.u64 	%rd2, %rd14;
	mov.u32 	%r19, %ctaid.y;
	mov.u32 	%r20, %ntid.y;
	mov.u32 	%r21, %tid.y;
	mad.lo.s32 	%r22, %r19, %r20, %r21;
	mov.u32 	%r23, %ctaid.x;
	mov.u32 	%r24, %ntid.x;
	mov.u32 	%r25, %tid.x;
	mad.lo.s32 	%r2, %r23, %r24, %r25;
	max.s32 	%r26, %r2, %r22;
	setp.ge.s32 	%p1, %r26, %r18;
	@%p1 bra 	$L__BB0_13;
	mul.lo.s32 	%r3, %r18, %r22;
	and.b32  	%r4, %r18, 7;
	setp.lt.u32 	%p2, %r18, 8;
	mov.f64 	%fd66, 0d0000000000000000;
	mov.b32 	%r41, 0;
	@%p2 bra 	$L__BB0_4;
	and.b32  	%r28, %r18, 2147483640;
	neg.s32 	%r39, %r28;
	mul.wide.s32 	%rd16, %r18, 8;
	add.s64 	%rd3, %rd1, %rd16;
	mul.wide.s32 	%rd17, %r18, 16;
	add.s64 	%rd4, %rd1, %rd17;
	mul.wide.s32 	%rd18, %r18, 24;
	add.s64 	%rd5, %rd1, %rd18;
	mul.wide.s32 	%rd19, %r18, 32;
	add.s64 	%rd6, %rd1, %rd19;
	mul.wide.s32 	%rd20, %r18, 40;
	add.s64 	%rd7, %rd1, %rd20;
	mul.wide.s32 	%rd21, %r18, 48;
	add.s64 	%rd8, %rd1, %rd21;
	mul.wide.s32 	%rd22, %r18, 56;
	add.s64 	%rd9, %rd1, %rd22;
	mul.wide.u32 	%rd23, %r3, 8;
	add.s64 	%rd24, %rd23, %rd2;
	add.s64 	%rd66, %rd24, 32;
	mov.f64 	%fd66, 0d0000000000000000;
	mov.u32 	%r38, %r2;
$L__BB0_3:
	.pragma "nounroll";
	and.b32  	%r41, %r18, 2147483640;
	mul.wide.s32 	%rd25, %r38, 8;
	add.s64 	%rd26, %rd3, %rd25;
	add.s64 	%rd27, %rd4, %rd25;
	add.s64 	%rd28, %rd5, %rd25;
	add.s64 	%rd29, %rd6, %rd25;
	add.s64 	%rd30, %rd7, %rd25;
	add.s64 	%rd31, %rd8, %rd25;
	add.s64 	%rd32, %rd9, %rd25;
	add.s64 	%rd33, %rd1, %rd25;
	ld.global.f64 	%fd16, [%rd66+-32];
	ld.global.f64 	%fd17, [%rd33];
	fma.rn.f64 	%fd18, %fd16, %fd17, %fd66;
	ld.global.f64 	%fd19, [%rd66+-24];
	ld.global.f64 	%fd20, [%rd26];
	fma.rn.f64 	%fd21, %fd19, %fd20, %fd18;
	ld.global.f64 	%fd22, [%rd66+-16];
	ld.global.f64 	%fd23, [%rd27];
	fma.rn.f64 	%fd24, %fd22, %fd23, %fd21;
	ld.global.f64 	%fd25, [%rd66+-8];
	ld.global.f64 	%fd26, [%rd28];
	fma.rn.f64 	%fd27, %fd25, %fd26, %fd24;
	ld.global.f64 	%fd28, [%rd66];
	ld.global.f64 	%fd29, [%rd29];
	fma.rn.f64 	%fd30, %fd28, %fd29, %fd27;
	ld.global.f64 	%fd31, [%rd66+8];
	ld.global.f64 	%fd32, [%rd30];
	fma.rn.f64 	%fd33, %fd31, %fd32, %fd30;
	ld.global.f64 	%fd34, [%rd66+16];
	ld.global.f64 	%fd35, [%rd31];
	fma.rn.f64 	%fd36, %fd34, %fd35, %fd33;
	ld.global.f64 	%fd37, [%rd66+24];
	ld.global.f64 	%fd38, [%rd32];
	fma.rn.f64 	%fd66, %fd37, %fd38, %fd36;
	add.s32 	%r39, %r39, 8;
	shl.b32 	%r29, %r18, 3;
	add.s32 	%r38, %r38, %r29;
	add.s64 	%rd66, %rd66, 64;
	setp.ne.s32 	%p3, %r39, 0;
	@%p3 bra 	$L__BB0_3;
$L__BB0_4:
	setp.eq.s32 	%p4, %r4, 0;
	@%p4 bra 	$L__BB0_12;
	and.b32  	%r12, %r18, 3;
	setp.lt.u32 	%p5, %r4, 4;
	@%p5 bra 	$L__BB0_7;
	add.s32 	%r30, %r41, %r3;
	mul.wide.u32 	%rd34, %r30, 8;
	add.s64 	%rd35, %rd2, %rd34;
	ld.global.f64 	%fd40, [%rd35];
	mad.lo.s32 	%r31, %r41, %r18, %r2;
	mul.wide.s32 	%rd36, %r31, 8;
	add.s64 	%rd37, %rd1, %rd36;
	ld.global.f64 	%fd41, [%rd37];
	fma.rn.f64 	%fd42, %fd40, %fd41, %fd66;
	cvt.u64.u32 	%rd38, %r3;
	cvt.u64.u32 	%rd39, %r41;
	add.s64 	%rd40, %rd39, %rd38;
	shl.b64 	%rd41, %rd40, 3;
	add.s64 	%rd42, %rd2, %rd41;
	ld.global.f64 	%fd43, [%rd42+8];
	mul.wide.s32 	%rd43, %r18, 8;
	add.s64 	%rd44, %rd37, %rd43;
	ld.global.f64 	%fd44, [%rd44];
	fma.rn.f64 	%fd45, %fd43, %fd44, %fd42;
	ld.global.f64 	%fd46, [%rd42+16];
	add.s64 	%rd45, %rd44, %rd43;
	ld.global.f64 	%fd47, [%rd45];
	fma.rn.f64 	%fd48, %fd46, %fd47, %fd45;
	ld.global.f64 	%fd49, [%rd42+24];
	add.s64 	%rd46, %rd45, %rd43;
	ld.global.f64 	%fd50, [%rd46];
	fma.rn.f64 	%fd66, %fd49, %fd50, %fd48;
	add.s32 	%r41, %r41, 4;
$L__BB0_7:
	setp.eq.s32 	%p6, %r12, 0;
	@%p6 bra 	$L__BB0_12;
	setp.eq.s32 	%p7, %r12, 1;
	@%p7 bra 	$L__BB0_10;
	add.s32 	%r32, %r41, %r3;
	mul.wide.u32 	%rd47, %r32, 8;
	add.s64 	%rd48, %rd2, %rd47;
	ld.global.f64 	%fd52, [%rd48];
	mad.lo.s32 	%r33, %r41, %r18, %r2;
	mul.wide.s32 	%rd49, %r33, 8;
	add.s64 	%rd50, %rd1, %rd49;
	ld.global.f64 	%fd53, [%rd50];
	fma.rn.f64 	%fd54, %fd52, %fd53, %fd66;
	cvt.u64.u32 	%rd51, %r3;
	cvt.u64.u32 	%rd52, %r41;
	add.s64 	%rd53, %rd52, %rd51;
	shl.b64 	%rd54, %rd53, 3;
	add.s64 	%rd55, %rd2, %rd54;
	ld.global.f64 	%fd55, [%rd55+8];
	mul.wide.s32 	%rd56, %r18, 8;
	add.s64 	%rd57, %rd50, %rd56;
	ld.global.f64 	%fd56, [%rd57];
	fma.rn.f64 	%fd66, %fd55, %fd56, %fd54;
	add.s32 	%r41, %r41, 2;
$L__BB0_10:
	and.b32  	%r34, %r18, 1;
	setp.eq.b32 	%p8, %r34, 1;
	not.pred 	%p9, %p8;
	@%p9 bra 	$L__BB0_12;
	add.s32 	%r35, %r41, %r3;
	mul.wide.u32 	%rd58, %r35, 8;
	add.s64 	%rd59, %rd2, %rd58;
	ld.global.f64 	%fd57, [%rd59];
	mad.lo.s32 	%r36, %r41, %r18, %r2;
	mul.wide.s32 	%rd60, %r36, 8;
	add.s64 	%rd61, %rd1, %rd60;
	ld.global.f64 	%fd58, [%rd61];
	fma.rn.f64 	%fd66, %fd57, %fd58, %fd66;
$L__BB0_12:
	ld.param.u64 	%rd65, [_Z12NaiveMatMultPdS_S_i_param_2];
	add.s32 	%r37, %r3, %r2;
	cvta.to.global.u64 	%rd62, %rd65;
	mul.wide.s32 	%rd63, %r37, 8;
	add.s64 	%rd64, %rd62, %rd63;
	st.global.f64 	[%rd64], %fd66;
$L__BB0_13:
	ret;

}


// ===== COMPILED SASS (sm_100) =====

	.target	sm_100

	.elftype	@"ET_EXEC"


//--------------------- .note.nv.tkinfo           --------------------------
	.section	.note.nv.tkinfo,"",@"SHT_NOTE"
	.sectionflags	@"SHF_NOTE_NV_TKINFO"
	.tkinfo
        /*0018*/ 	.word	0x00000002
        /*0030*/ 	.string	""
        /*0030*/ 	.string	"ptxas"
        /*0030*/ 	.string	"Cuda compilation tools, release 13.0, V13.0.88"
        /*0030*/ 	.string	"Build cuda_13.0.r13.0/compiler.36424714_0"
        /*0030*/ 	.string	"-arch sm_100 -m 64 "



//--------------------- .note.nv.cuinfo           --------------------------
	.section	.note.nv.cuinfo,"",@"SHT_NOTE"
	.sectionflags	@"SHF_NOTE_NV_CUINFO"
        /*0018*/ 	.short	0x0002
        /*001a*/ 	.short	0x0064
        /*001c*/ 	.short	0x0082
	.zero		2


//--------------------- .nv.info                  --------------------------
	.section	.nv.info,"",@"SHT_CUDA_INFO"
	.align	4


	//----- nvinfo : EIATTR_REGCOUNT
	.align		4
        /*0000*/ 	.byte	0x04, 0x2f
        /*0002*/ 	.short	(.L_1 - .L_0)
	.align		4
.L_0:
        /*0004*/ 	.word	index@(_Z12NaiveMatMultPdS_S_i)
        /*0008*/ 	.word	0x0000001e


	//----- nvinfo : EIATTR_FRAME_SIZE
	.align		4
.L_1:
        /*000c*/ 	.byte	0x04, 0x11
        /*000e*/ 	.short	(.L_3 - .L_2)
	.align		4
.L_2:
        /*0010*/ 	.word	index@(_Z12NaiveMatMultPdS_S_i)
        /*0014*/ 	.word	0x00000000


	//----- nvinfo : EIATTR_MIN_STACK_SIZE
	.align		4
.L_3:
        /*0018*/ 	.byte	0x04, 0x12
        /*001a*/ 	.short	(.L_5 - .L_4)
	.align		4
.L_4:
        /*001c*/ 	.word	index@(_Z12NaiveMatMultPdS_S_i)
        /*0020*/ 	.word	0x00000000
.L_5:


//--------------------- .nv.compat                --------------------------
	.section	.nv.compat,"",@"SHT_CUDA_COMPAT_INFO"
	.align	4
        /*0000*/ 	.byte	0x02, 0x09, 0x00, 0x00, 0x02, 0x02, 0x01, 0x00, 0x02, 0x05, 0x05, 0x00, 0x03, 0x07, 0x01, 0x01
        /*0010*/ 	.byte	0x02, 0x03, 0x00, 0x00, 0x02, 0x06, 0x01, 0x00, 0x04, 0x0b, 0x08, 0x00, 0x01, 0x00, 0x00, 0x00
        /*0020*/ 	.byte	0x00, 0x00, 0x00, 0x00


//--------------------- .nv.info._Z12NaiveMatMultPdS_S_i --------------------------
	.section	.nv.info._Z12NaiveMatMultPdS_S_i,"",@"SHT_CUDA_INFO"
	.sectionflags	@""
	.align	4


	//----- nvinfo : EIATTR_CUDA_API_VERSION
	.align		4
        /*0000*/ 	.byte	0x04, 0x37
        /*0002*/ 	.short	(.L_7 - .L_6)
.L_6:
        /*0004*/ 	.word	0x00000082


	//----- nvinfo : EIATTR_KPARAM_INFO
	.align		4
.L_7:
        /*0008*/ 	.byte	0x04, 0x17
        /*000a*/ 	.short	(.L_9 - .L_8)
.L_8:
        /*000c*/ 	.word	0x00000000
        /*0010*/ 	.short	0x0003
        /*0012*/ 	.short	0x0018
        /*0014*/ 	.byte	0x00, 0xf0, 0x11, 0x00


	//----- nvinfo : EIATTR_KPARAM_INFO
	.align		4
.L_9:
        /*0018*/ 	.byte	0x04, 0x17
        /*001a*/ 	.short	(.L_11 - .L_10)
.L_10:
        /*001c*/ 	.word	0x00000000
        /*0020*/ 	.short	0x0002
        /*0022*/ 	.short	0x0010
        /*0024*/ 	.byte	0x00, 0xf5, 0x21, 0x00


	//----- nvinfo : EIATTR_KPARAM_INFO
	.align		4
.L_11:
        /*0028*/ 	.byte	0x04, 0x17
        /*002a*/ 	.short	(.L_13 - .L_12)
.L_12:
        /*002c*/ 	.word	0x00000000
        /*0030*/ 	.short	0x0001
        /*0032*/ 	.short	0x0008
        /*0034*/ 	.byte	0x00, 0xf5, 0x21, 0x00


	//----- nvinfo : EIATTR_KPARAM_INFO
	.align		4
.L_13:
        /*0038*/ 	.byte	0x04, 0x17
        /*003a*/ 	.short	(.L_15 - .L_14)
.L_14:
        /*003c*/ 	.word	0x00000000
        /*0040*/ 	.short	0x0000
        /*0042*/ 	.short	0x0000
        /*0044*/ 	.byte	0x00, 0xf5, 0x21, 0x00


	//----- nvinfo : EIATTR_SPARSE_MMA_MASK
	.align		4
.L_15:
        /*0048*/ 	.byte	0x03, 0x50
        /*004a*/ 	.short	0x0000


	//----- nvinfo : EIATTR_MAXREG_COUNT
	.align		4
        /*004c*/ 	.byte	0x03, 0x1b
        /*004e*/ 	.short	0x00ff


	//----- nvinfo : EIATTR_MERCURY_ISA_VERSION
	.align		4
        /*0050*/ 	.byte	0x03, 0x5f
        /*0052*/ 	.short	0x0101


	//----- nvinfo : EIATTR_VRC_CTA_INIT_COUNT
	.align		4
        /*0054*/ 	.byte	0x02, 0x4a
	.zero		1
	.zero		1


	//----- nvinfo : EIATTR_EXIT_INSTR_OFFSETS
	.align		4
        /*0058*/ 	.byte	0x04, 0x1c
        /*005a*/ 	.short	(.L_17 - .L_16)


	//   ....[0]....
.L_16:
        /*005c*/ 	.word	0x000000c0


	//   ....[1]....
        /*0060*/ 	.word	0x00000ad0


	//----- nvinfo : EIATTR_CBANK_PARAM_SIZE
	.align		4
.L_17:
        /*0064*/ 	.byte	0x03, 0x19
        /*0066*/ 	.short	0x001c


	//----- nvinfo : EIATTR_PARAM_CBANK
	.align		4
        /*0068*/ 	.byte	0x04, 0x0a
        /*006a*/ 	.short	(.L_19 - .L_18)
	.align		4
.L_18:
        /*006c*/ 	.word	index@(.nv.constant0._Z12NaiveMatMultPdS_S_i)
        /*0070*/ 	.short	0x0380
        /*0072*/ 	.short	0x001c


	//----- nvinfo : EIATTR_SW_WAR
	.align		4
.L_19:
        /*0074*/ 	.byte	0x04, 0x36
        /*0076*/ 	.short	(.L_21 - .L_20)
.L_20:
        /*0078*/ 	.word	0x00000008
.L_21:


//--------------------- .nv.callgraph             --------------------------
	.section	.nv.callgraph,"",@"SHT_CUDA_CALLGRAPH"
	.align	4
	.sectionentsize	8
	.align		4
        /*0000*/ 	.word	0x00000000
	.align		4
        /*0004*/ 	.word	0xffffffff
	.align		4
        /*0008*/ 	.word	0x00000000
	.align		4
        /*000c*/ 	.word	0xfffffffe
	.align		4
        /*0010*/ 	.word	0x00000000
	.align		4
        /*0014*/ 	.word	0xfffffffd
	.align		4
        /*0018*/ 	.word	0x00000000
	.align		4
        /*001c*/ 	.word	0xfffffffc


//--------------------- .text._Z12NaiveMatMultPdS_S_i --------------------------
	.section	.text._Z12NaiveMatMultPdS_S_i,"ax",@progbits
	.align	128
        .global         _Z12NaiveMatMultPdS_S_i
        .type           _Z12NaiveMatMultPdS_S_i,@function
        .size           _Z12NaiveMatMultPdS_S_i,(.L_x_5 - _Z12NaiveMatMultPdS_S_i)
        .other          _Z12NaiveMatMultPdS_S_i,@"STO_CUDA_ENTRY STV_DEFAULT"
_Z12NaiveMatMultPdS_S_i:
.text._Z12NaiveMatMultPdS_S_i:
[----:B------:R-:W-:Y:S01]  /*0000*/  LDC R1, c[0x0][0x37c] ;  /* 0x0000df00ff017b82 */ /* 0x000fe20000000800 */
[----:B------:R-:W0:Y:S07]  /*0010*/  S2R R0, SR_TID.Y ;  /* 0x0000000000007919 */ /* 0x000e2e0000002200 */
[----:B------:R-:W0:Y:S01]  /*0020*/  S2UR UR4, SR_CTAID.Y ;  /* 0x00000000000479c3 */ /* 0x000e220000002600 */
[----:B------:R-:W1:Y:S01]  /*0030*/  LDCU UR18, c[0x0][0x398] ;  /* 0x00007300ff1277ac */ /* 0x000e620008000800 */
[----:B------:R-:W2:Y:S06]  /*0040*/  S2R R3, SR_TID.X ;  /* 0x0000000000037919 */ /* 0x000eac0000002100 */
[----:B------:R-:W0:Y:S08]  /*0050*/  LDC R21, c[0x0][0x364] ;  /* 0x0000d900ff157b82 */ /* 0x000e300000000800 */
[----:B------:R-:W2:Y:S08]  /*0060*/  S2UR UR5, SR_CTAID.X ;  /* 0x00000000000579c3 */ /* 0x000eb00000002500 */
[----:B------:R-:W2:Y:S01]  /*0070*/  LDC R2, c[0x0][0x360] ;  /* 0x0000d800ff027b82 */ /* 0x000ea20000000800 */
[----:B0-----:R-:W-:-:S02]  /*0080*/  IMAD R21, R21, UR4, R0 ;  /* 0x0000000415157c24 */ /* 0x001fc4000f8e0200 */
[----:B--2---:R-:W-:-:S05]  /*0090*/  IMAD R0, R2, UR5, R3 ;  /* 0x0000000502007c24 */ /* 0x004fca000f8e0203 */
[----:B------:R-:W-:-:S04]  /*00a0*/  VIMNMX R2, PT, PT, R21, R0, !PT ;  /* 0x0000000015027248 */ /* 0x000fc80007fe0100 */
[----:B-1----:R-:W-:-:S13]  /*00b0*/  ISETP.GE.AND P0, PT, R2, UR18, PT ;  /* 0x0000001202007c0c */ /* 0x002fda000bf06270 */
[----:B------:R-:W-:Y:S05]  /*00c0*/  @P0 EXIT ;  /* 0x000000000000094d */ /* 0x000fea0003800000 */
[----:B------:R-:W-:Y:S02]  /*00d0*/  UISETP.GE.U32.AND UP0, UPT, UR18, 0x8, UPT ;  /* 0x000000081200788c */ /* 0x000fe4000bf06070 */
[----:B------:R-:W-:Y:S01]  /*00e0*/  IMAD R21, R21, UR18, RZ ;  /* 0x0000001215157c24 */ /* 0x000fe2000f8e02ff */
[----:B------:R-:W-:Y:S01]  /*00f0*/  CS2R R12, SRZ ;  /* 0x00000000000c7805 */ /* 0x000fe2000001ff00 */
[----:B------:R-:W0:Y:S01]  /*0100*/  LDCU.64 UR16, c[0x0][0x358] ;  /* 0x00006b00ff1077ac */ /* 0x000e220008000a00 */
[----:B------:R-:W-:-:S04]  /*0110*/  UMOV UR4, URZ ;  /* 0x000000ff00047c82 */ /* 0x000fc80008000000 */
[----:B------:R-:W-:Y:S05]  /*0120*/  BRA.U !UP0, `(.L_x_0) ;  /* 0x0000000508147547 */ /* 0x000fea000b800000 */
[----:B------:R-:W1:Y:S01]  /*0130*/  LDCU.128 UR20, c[0x0][0x380] ;  /* 0x00007000ff1477ac */ /* 0x000e620008000c00 */
[----:B------:R-:W-:Y:S01]  /*0140*/  IMAD.MOV.U32 R20, RZ, RZ, R0 ;  /* 0x000000ffff147224 */ /* 0x000fe200078e0000 */
[----:B------:R-:W-:Y:S01]  /*0150*/  CS2R R12, SRZ ;  /* 0x00000000000c7805 */ /* 0x000fe2000001ff00 */
[----:B------:R-:W-:-:S04]  /*0160*/  ULOP3.LUT UR4, UR18, 0x7ffffff8, URZ, 0xc0, !UPT ;  /* 0x7ffffff812047892 */ /* 0x000fc8000f8ec0ff */
[----:B------:R-:W-:Y:S01]  /*0170*/  UIADD3 UR4, UPT, UPT, -UR4, URZ, URZ ;  /* 0x000000ff04047290 */ /* 0x000fe2000fffe1ff */
[----:B-1----:R-:W-:Y:S01]  /*0180*/  MOV R2, UR20 ;  /* 0x0000001400027c02 */ /* 0x002fe20008000f00 */
[----:B------:R-:W-:Y:S01]  /*0190*/  IMAD.U32 R3, RZ, RZ, UR21 ;  /* 0x00000015ff037e24 */ /* 0x000fe2000f8e00ff */
[----:B------:R-:W-:Y:S02]  /*01a0*/  UIMAD.WIDE UR6, UR18, 0x18, UR22 ;  /* 0x00000018120678a5 */ /* 0x000fe4000f8e0216 */
[----:B------:R-:W-:Y:S01]  /*01b0*/  UIMAD.WIDE UR8, UR18, 0x20, UR22 ;  /* 0x00000020120878a5 */ /* 0x000fe2000f8e0216 */
[----:B------:R-:W-:Y:S01]  /*01c0*/  IMAD.WIDE.U32 R2, R21, 0x8, R2 ;  /* 0x0000000815027825 */ /* 0x000fe200078e0002 */
[----:B------:R-:W-:Y:S02]  /*01d0*/  UIMAD.WIDE UR10, UR18, 0x28, UR22 ;  /* 0x00000028120a78a5 */ /* 0x000fe4000f8e0216 */
[----:B------:R-:W-:Y:S01]  /*01e0*/  UIMAD.WIDE UR12, UR18, 0x30, UR22 ;  /* 0x00000030120c78a5 */ /* 0x000fe2000f8e0216 */
[----:B------:R-:W-:Y:S01]  /*01f0*/  IADD3 R8, P0, PT, R2, 0x20, RZ ;  /* 0x0000002002087810 */ /* 0x000fe20007f1e0ff */
[----:B------:R-:W-:-:S03]  /*0200*/  UIMAD.WIDE UR14, UR18, 0x38, UR22 ;  /* 0x00000038120e78a5 */ /* 0x000fc6000f8e0216 */
[----:B------:R-:W-:-:S09]  /*0210*/  IADD3.X R9, PT, PT, RZ, R3, RZ, P0, !PT ;  /* 0x00000003ff097210 */ /* 0x000fd200007fe4ff */
.L_x_1:
[----:B------:R-:W-:Y:S01]  /*0220*/  HFMA2 R23, -RZ, RZ, 0, 4.76837158203125e-07 ;  /* 0x00000008ff177431 */ /* 0x000fe200000001ff */
[----:B------:R-:W-:Y:S01]  /*0230*/  UIMAD.WIDE UR24, UR18, 0x8, UR22 ;  /* 0x00000008121878a5 */ /* 0x000fe2000f8e0216 */
[----:B------:R-:W-:Y:S01]  /*0240*/  IMAD.MOV.U32 R2, RZ, RZ, R8 ;  /* 0x000000ffff027224 */ /* 0x000fe200078e0008 */
[----:B------:R-:W-:Y:S01]  /*0250*/  MOV R3, R9 ;  /* 0x0000000900037202 */ /* 0x000fe20000000f00 */
[----:B------:R-:W-:-:S03]  /*0260*/  UIMAD.WIDE UR20, UR18, 0x10, UR22 ;  /* 0x00000010121478a5 */ /* 0x000fc6000f8e0216 */
[----:B------:R-:W-:Y:S01]  /*0270*/  MOV R19, UR25 ;  /* 0x0000001900137c02 */ /* 0x000fe20008000f00 */
[----:B------:R-:W-:Y:S01]  /*0280*/  IMAD.U32 R18, RZ, RZ, UR24 ;  /* 0x00000018ff127e24 */ /* 0x000fe2000f8e00ff */
[----:B0-----:R-:W2:Y:S01]  /*0290*/  LDG.E.64 R24, desc[UR16][R2.64+-0x20] ;  /* 0xffffe01002187981 */ /* 0x001ea2000c1e1b00 */
[C---:B------:R-:W-:Y:S01]  /*02a0*/  IMAD.WIDE R22, R20.reuse, R23, UR22 ;  /* 0x0000001614167e25 */ /* 0x040fe2000f8e0217 */
[----:B------:R-:W-:Y:S02]  /*02b0*/  MOV R16, UR20 ;  /* 0x0000001400107c02 */ /* 0x000fe40008000f00 */
[----:B------:R-:W3:Y:S01]  /*02c0*/  LDG.E.64 R10, desc[UR16][R2.64+-0x18] ;  /* 0xffffe810020a7981 */ /* 0x000ee2000c1e1b00 */
[----:B------:R-:W-:-:S03]  /*02d0*/  IMAD.WIDE R18, R20, 0x8, R18 ;  /* 0x0000000814127825 */ /* 0x000fc600078e0212 */
[----:B------:R-:W2:Y:S01]  /*02e0*/  LDG.E.64 R22, desc[UR16][R22.64] ;  /* 0x0000001016167981 */ /* 0x000ea2000c1e1b00 */
[----:B------:R-:W-:-:S03]  /*02f0*/  IMAD.U32 R17, RZ, RZ, UR21 ;  /* 0x00000015ff117e24 */ /* 0x000fc6000f8e00ff */
[----:B------:R-:W3:Y:S01]  /*0300*/  LDG.E.64 R18, desc[UR16][R18.64] ;  /* 0x0000001012127981 */ /* 0x000ee2000c1e1b00 */
[----:B------:R-:W-:-:S04]  /*0310*/  IMAD.WIDE R16, R20, 0x8, R16 ;  /* 0x0000000814107825 */ /* 0x000fc800078e0210 */
[----:B------:R-:W-:Y:S01]  /*0320*/  HFMA2 R9, -RZ, RZ, 0, 4.76837158203125e-07 ;  /* 0x00000008ff097431 */ /* 0x000fe200000001ff */
[----:B------:R-:W4:Y:S04]  /*0330*/  LDG.E.64 R14, desc[UR16][R2.64+-0x10] ;  /* 0xfffff010020e7981 */ /* 0x000f28000c1e1b00 */
[----:B------:R-:W4:Y:S01]  /*0340*/  LDG.E.64 R16, desc[UR16][R16.64] ;  /* 0x0000001010107981 */ /* 0x000f22000c1e1b00 */
[----:B------:R-:W-:-:S03]  /*0350*/  IMAD.WIDE R8, R20, R9, UR6 ;  /* 0x0000000614087e25 */ /* 0x000fc6000f8e0209 */
[----:B------:R-:W5:Y:S04]  /*0360*/  LDG.E.64 R6, desc[UR16][R2.64+-0x8] ;  /* 0xfffff81002067981 */ /* 0x000f68000c1e1b00 */
[----:B------:R-:W5:Y:S01]  /*0370*/  LDG.E.64 R8, desc[UR16][R8.64] ;  /* 0x0000001008087981 */ /* 0x000f62000c1e1b00 */
[----:B------:R-:W-:-:S05]  /*0380*/  MOV R5, 0x8 ;  /* 0x0000000800057802 */ /* 0x000fca0000000f00 */
[----:B------:R-:W-:-:S06]  /*0390*/  IMAD.WIDE R4, R20, R5, UR8 ;  /* 0x0000000814047e25 */ /* 0x000fcc000f8e0205 */
[----:B------:R-:W5:Y:S01]  /*03a0*/  LDG.E.64 R4, desc[UR16][R4.64] ;  /* 0x0000001004047981 */ /* 0x000f62000c1e1b00 */
[----:B--2---:R-:W-:Y:S01]  /*03b0*/  DFMA R24, R24, R22, R12 ;  /* 0x000000161818722b */ /* 0x004fe2000000000c */
[----:B------:R-:W-:Y:S02]  /*03c0*/  IMAD.MOV.U32 R23, RZ, RZ, 0x8 ;  /* 0x00000008ff177424 */ /* 0x000fe400078e00ff */
[----:B------:R-:W2:Y:S02]  /*03d0*/  LDG.E.64 R12, desc[UR16][R2.64] ;  /* 0x00000010020c7981 */ /* 0x000ea4000c1e1b00 */
[----:B------:R-:W-:-:S03]  /*03e0*/  IMAD.WIDE R22, R20, R23, UR10 ;  /* 0x0000000a14167e25 */ /* 0x000fc6000f8e0217 */
[----:B---3--:R-:W-:Y:S01]  /*03f0*/  DFMA R18, R10, R18, R24 ;  /* 0x000000120a12722b */ /* 0x008fe20000000018 */
[----:B------:R-:W-:Y:S01]  /*0400*/  MOV R25, 0x8 ;  /* 0x0000000800197802 */ /* 0x000fe20000000f00 */
[----:B------:R-:W3:Y:S04]  /*0410*/  LDG.E.64 R10, desc[UR16][R2.64+0x8] ;  /* 0x00000810020a7981 */ /* 0x000ee8000c1e1b00 */
[----:B------:R-:W3:Y:S01]  /*0420*/  LDG.E.64 R22, desc[UR16][R22.64] ;  /* 0x0000001016167981 */ /* 0x000ee2000c1e1b00 */
[C---:B------:R-:W-:Y:S01]  /*0430*/  IMAD.WIDE R24, R20.reuse, R25, UR12 ;  /* 0x0000000c14187e25 */ /* 0x040fe2000f8e0219 */
[----:B----4-:R-:W-:Y:S01]  /*0440*/  DFMA R16, R14, R16, R18 ;  /* 0x000000100e10722b */ /* 0x010fe20000000012 */
[----:B------:R-:W-:Y:S01]  /*0450*/  MOV R19, 0x8 ;  /* 0x0000000800137802 */ /* 0x000fe20000000f00 */
[----:B------:R-:W4:Y:S04]  /*0460*/  LDG.E.64 R14, desc[UR16][R2.64+0x10] ;  /* 0x00001010020e7981 */ /* 0x000f28000c1e1b00 */
[----:B------:R-:W4:Y:S01]  /*0470*/  LDG.E.64 R24, desc[UR16][R24.64] ;  /* 0x0000001018187981 */ /* 0x000f22000c1e1b00 */
[----:B------:R-:W-:Y:S01]  /*0480*/  IMAD.WIDE R18, R20, R19, UR14 ;  /* 0x0000000e14127e25 */ /* 0x000fe2000f8e0213 */
[----:B-----5:R-:W-:-:S02]  /*0490*/  DFMA R8, R6, R8, R16 ;  /* 0x000000080608722b */ /* 0x020fc40000000010 */
[----:B------:R-:W5:Y:S04]  /*04a0*/  LDG.E.64 R6, desc[UR16][R2.64+0x18] ;  /* 0x0000181002067981 */ /* 0x000f68000c1e1b00 */
[----:B------:R-:W5:Y:S01]  /*04b0*/  LDG.E.64 R18, desc[UR16][R18.64] ;  /* 0x0000001012127981 */ /* 0x000f62000c1e1b00 */
[----:B------:R-:W-:-:S04]  /*04c0*/  UIADD3 UR4, UPT, UPT, UR4, 0x8, URZ ;  /* 0x0000000804047890 */ /* 0x000fc8000fffe0ff */
[----:B------:R-:W-:Y:S01]  /*04d0*/  UISETP.NE.AND UP0, UPT, UR4, URZ, UPT ;  /* 0x000000ff0400728c */ /* 0x000fe2000bf05270 */
[----:B--2---:R-:W-:-:S08]  /*04e0*/  DFMA R4, R12, R4, R8 ;  /* 0x000000040c04722b */ /* 0x004fd00000000008 */
[----:B---3--:R-:W-:-:S08]  /*04f0*/  DFMA R4, R10, R22, R4 ;  /* 0x000000160a04722b */ /* 0x008fd00000000004 */
[----:B----4-:R-:W-:Y:S01]  /*0500*/  DFMA R4, R14, R24, R4 ;  /* 0x000000180e04722b */ /* 0x010fe20000000004 */
[----:B------:R-:W-:-:S07]  /*0510*/  IADD3 R8, P0, PT, R2, 0x40, RZ ;  /* 0x0000004002087810 */ /* 0x000fce0007f1e0ff */
[----:B-----5:R-:W-:Y:S01]  /*0520*/  DFMA R12, R6, R18, R4 ;  /* 0x00000012060c722b */ /* 0x020fe20000000004 */
[----:B------:R-:W-:Y:S01]  /*0530*/  IMAD.U32 R5, RZ, RZ, UR18 ;  /* 0x00000012ff057e24 */ /* 0x000fe2000f8e00ff */
[----:B------:R-:W-:-:S04]  /*0540*/  IADD3.X R9, PT, PT, RZ, R3, RZ, P0, !PT ;  /* 0x00000003ff097210 */ /* 0x000fc800007fe4ff */
[----:B------:R-:W-:Y:S01]  /*0550*/  LEA R20, R5, R20, 0x3 ;  /* 0x0000001405147211 */ /* 0x000fe200078e18ff */
[----:B------:R-:W-:Y:S06]  /*0560*/  BRA.U UP0, `(.L_x_1) ;  /* 0xfffffffd002c7547 */ /* 0x000fec000b83ffff */
[----:B------:R-:W-:-:S12]  /*0570*/  ULOP3.LUT UR4, UR18, 0x7ffffff8, URZ, 0xc0, !UPT ;  /* 0x7ffffff812047892 */ /* 0x000fd8000f8ec0ff */
.L_x_0:
[----:B------:R-:W-:-:S04]  /*0580*/  ULOP3.LUT UR6, UR18, 0x7, URZ, 0xc0, !UPT ;  /* 0x0000000712067892 */ /* 0x000fc8000f8ec0ff */
[----:B------:R-:W-:-:S09]  /*0590*/  UISETP.NE.AND UP0, UPT, UR6, URZ, UPT ;  /* 0x000000ff0600728c */ /* 0x000fd2000bf05270 */
[----:B------:R-:W-:Y:S05]  /*05a0*/  BRA.U !UP0, `(.L_x_2) ;  /* 0x0000000508387547 */ /* 0x000fea000b800000 */
[----:B------:R-:W-:Y:S02]  /*05b0*/  UISETP.GE.U32.AND UP0, UPT, UR6, 0x4, UPT ;  /* 0x000000040600788c */ /* 0x000fe4000bf06070 */
[----:B------:R-:W-:-:S04]  /*05c0*/  ULOP3.LUT UR5, UR18, 0x3, URZ, 0xc0, !UPT ;  /* 0x0000000312057892 */ /* 0x000fc8000f8ec0ff */
[----:B------:R-:W-:-:S03]  /*05d0*/  UISETP.NE.AND UP1, UPT, UR5, URZ, UPT ;  /* 0x000000ff0500728c */ /* 0x000fc6000bf25270 */
[----:B------:R-:W-:Y:S08]  /*05e0*/  BRA.U !UP0, `(.L_x_3) ;  /* 0x00000001087c7547 */ /* 0x000ff0000b800000 */
[----:B------:R-:W1:Y:S01]  /*05f0*/  LDC.64 R10, c[0x0][0x380] ;  /* 0x0000e000ff0a7b82 */ /* 0x000e620000000a00 */
[----:B------:R-:W2:Y:S01]  /*0600*/  LDCU.64 UR6, c[0x0][0x380] ;  /* 0x00007000ff0677ac */ /* 0x000ea20008000a00 */
[----:B------:R-:W-:Y:S01]  /*0610*/  IMAD.U32 R5, RZ, RZ, UR4 ;  /* 0x00000004ff057e24 */ /* 0x000fe2000f8e00ff */
[C---:B------:R-:W-:Y:S01]  /*0620*/  IADD3 R3, PT, PT, R21.reuse, UR4, RZ ;  /* 0x0000000415037c10 */ /* 0x040fe2000fffe0ff */
[----:B------:R-:W-:Y:S01]  /*0630*/  IMAD.U32 R23, RZ, RZ, UR18 ;  /* 0x00000012ff177e24 */ /* 0x000fe2000f8e00ff */
[----:B------:R-:W-:Y:S01]  /*0640*/  IADD3 R2, P0, PT, R21, UR4, RZ ;  /* 0x0000000415027c10 */ /* 0x000fe2000ff1e0ff */
[----:B------:R-:W-:Y:S02]  /*0650*/  IMAD R5, R5, UR18, R0 ;  /* 0x0000001205057c24 */ /* 0x000fe4000f8e0200 */
[----:B------:R-:W3:Y:S01]  /*0660*/  LDC.64 R18, c[0x0][0x388] ;  /* 0x0000e200ff127b82 */ /* 0x000ee20000000a00 */
[----:B------:R-:W-:Y:S01]  /*0670*/  MOV R25, UR18 ;  /* 0x0000001200197c02 */ /* 0x000fe20008000f00 */
[----:B-1----:R-:W-:Y:S01]  /*0680*/  IMAD.WIDE.U32 R10, R3, 0x8, R10 ;  /* 0x00000008030a7825 */ /* 0x002fe200078e000a */
[----:B------:R-:W-:-:S02]  /*0690*/  IADD3.X R3, PT, PT, RZ, RZ, RZ, P0, !PT ;  /* 0x000000ffff037210 */ /* 0x000fc400007fe4ff */
[----:B--2---:R-:W-:-:S03]  /*06a0*/  LEA R16, P0, R2, UR6, 0x3 ;  /* 0x0000000602107c11 */ /* 0x004fc6000f8018ff */
[----:B0-----:R-:W2:Y:S01]  /*06b0*/  LDG.E.64 R10, desc[UR16][R10.64] ;  /* 0x000000100a0a7981 */ /* 0x001ea2000c1e1b00 */
[----:B---3--:R-:W-:Y:S01]  /*06c0*/  IMAD.WIDE R18, R5, 0x8, R18 ;  /* 0x0000000805127825 */ /* 0x008fe200078e0212 */
[----:B------:R-:W-:-:S04]  /*06d0*/  LEA.HI.X R17, R2, UR7, R3, 0x3, P0 ;  /* 0x0000000702117c11 */ /* 0x000fc800080f1c03 */
[----:B------:R-:W2:Y:S01]  /*06e0*/  LDG.E.64 R14, desc[UR16][R18.64] ;  /* 0x00000010120e7981 */ /* 0x000ea2000c1e1b00 */
[----:B------:R-:W-:-:S03]  /*06f0*/  IMAD.WIDE R22, R23, 0x8, R18 ;  /* 0x0000000817167825 */ /* 0x000fc600078e0212 */
[----:B------:R-:W3:Y:S04]  /*0700*/  LDG.E.64 R6, desc[UR16][R16.64+0x8] ;  /* 0x0000081010067981 */ /* 0x000ee8000c1e1b00 */
[----:B------:R-:W3:Y:S01]  /*0710*/  LDG.E.64 R8, desc[UR16][R22.64] ;  /* 0x0000001016087981 */ /* 0x000ee2000c1e1b00 */
[----:B------:R-:W-:Y:S01]  /*0720*/  IMAD.WIDE R24, R25, 0x8, R22 ;  /* 0x0000000819187825 */ /* 0x000fe200078e0216 */
[----:B------:R-:W-:Y:S02]  /*0730*/  MOV R27, UR18 ;  /* 0x00000012001b7c02 */ /* 0x000fe40008000f00 */
[----:B------:R-:W4:Y:S04]  /*0740*/  LDG.E.64 R2, desc[UR16][R16.64+0x10] ;  /* 0x0000101010027981 */ /* 0x000f28000c1e1b00 */
[----:B------:R-:W4:Y:S01]  /*0750*/  LDG.E.64 R4, desc[UR16][R24.64] ;  /* 0x0000001018047981 */ /* 0x000f22000c1e1b00 */
[----:B------:R-:W-:-:S03]  /*0760*/  IMAD.WIDE R26, R27, 0x8, R24 ;  /* 0x000000081b1a7825 */ /* 0x000fc600078e0218 */
[----:B------:R-:W5:Y:S04]  /*0770*/  LDG.E.64 R18, desc[UR16][R16.64+0x18] ;  /* 0x0000181010127981 */ /* 0x000f68000c1e1b00 */
[----:B------:R-:W5:Y:S01]  /*0780*/  LDG.E.64 R26, desc[UR16][R26.64] ;  /* 0x000000101a1a7981 */ /* 0x000f62000c1e1b00 */
[----:B------:R-:W-:Y:S01]  /*0790*/  UIADD3 UR4, UPT, UPT, UR4, 0x4, URZ ;  /* 0x0000000404047890 */ /* 0x000fe2000fffe0ff */
[----:B--2---:R-:W-:-:S08]  /*07a0*/  DFMA R10, R10, R14, R12 ;  /* 0x0000000e0a0a722b */ /* 0x004fd0000000000c */
[----:B---3--:R-:W-:-:S08]  /*07b0*/  DFMA R6, R6, R8, R10 ;  /* 0x000000080606722b */ /* 0x008fd0000000000a */
[----:B----4-:R-:W-:-:S08]  /*07c0*/  DFMA R2, R2, R4, R6 ;  /* 0x000000040202722b */ /* 0x010fd00000000006 */
[----:B-----5:R-:W-:-:S11]  /*07d0*/  DFMA R12, R18, R26, R2 ;  /* 0x0000001a120c722b */ /* 0x020fd60000000002 */
.L_x_3:
[----:B------:R-:W-:Y:S05]  /*07e0*/  BRA.U !UP1, `(.L_x_2) ;  /* 0x0000000109a87547 */ /* 0x000fea000b800000 */
[----:B------:R-:W-:Y:S01]  /*07f0*/  UISETP.NE.AND UP0, UPT, UR5, 0x1, UPT ;  /* 0x000000010500788c */ /* 0x000fe2000bf05270 */
[----:B------:R-:W-:Y:S01]  /*0800*/  IMAD.U32 R9, RZ, RZ, UR4 ;  /* 0x00000004ff097e24 */ /* 0x000fe2000f8e00ff */
[----:B------:R-:W-:Y:S02]  /*0810*/  ULOP3.LUT UR5, UR18, 0x1, URZ, 0xc0, !UPT ;  /* 0x0000000112057892 */ /* 0x000fe4000f8ec0ff */
[----:B------:R-:W-:Y:S02]  /*0820*/  MOV R11, UR18 ;  /* 0x00000012000b7c02 */ /* 0x000fe40008000f00 */
[----:B------:R-:W-:Y:S01]  /*0830*/  PLOP3.LUT P1, PT, PT, PT, UP0, 0x80, 0x8 ;  /* 0x000000000008781c */ /* 0x000fe20003f2f008 */
[----:B------:R-:W-:-:S04]  /*0840*/  UISETP.NE.U32.AND UP1, UPT, UR5, 0x1, UPT ;  /* 0x000000010500788c */ /* 0x000fc8000bf25070 */
[----:B------:R-:W1:Y:S02]  /*0850*/  @UP0 LDCU.128 UR8, c[0x0][0x380] ;  /* 0x00007000ff0807ac */ /* 0x000e640008000c00 */
[----:B------:R-:W-:Y:S01]  /*0860*/  PLOP3.LUT P0, PT, PT, PT, UP1, 0x80, 0x8 ;  /* 0x000000000008781c */ /* 0x000fe20003f0f018 */
[----:B------:R-:W2:Y:S05]  /*0870*/  @UP0 LDCU.64 UR6, c[0x0][0x380] ;  /* 0x00007000ff0607ac */ /* 0x000eaa0008000a00 */
[C---:B------:R-:W-:Y:S01]  /*0880*/  @P1 IADD3 R7, PT, PT, R21.reuse, UR4, RZ ;  /* 0x0000000415071c10 */ /* 0x040fe2000fffe0ff */
[----:B------:R-:W3:Y:S01]  /*0890*/  @!UP1 LDCU.128 UR12, c[0x0][0x380] ;  /* 0x00007000ff0c97ac */ /* 0x000ee20008000c00 */
[----:B------:R-:W-:Y:S01]  /*08a0*/  @P1 IADD3 R6, P2, PT, R21, UR4, RZ ;  /* 0x0000000415061c10 */ /* 0x000fe2000ff5e0ff */
[----:B------:R-:W-:Y:S01]  /*08b0*/  @P1 IMAD R9, R9, UR18, R0 ;  /* 0x0000001209091c24 */ /* 0x000fe2000f8e0200 */
[----:B------:R-:W-:Y:S01]  /*08c0*/  @UP0 UIADD3 UR4, UPT, UPT, UR4, 0x2, URZ ;  /* 0x0000000204040890 */ /* 0x000fe2000fffe0ff */
[----:B-1----:R-:W-:Y:S01]  /*08d0*/  MOV R2, UR8 ;  /* 0x0000000800027c02 */ /* 0x002fe20008000f00 */
[----:B------:R-:W-:Y:S01]  /*08e0*/  IMAD.U32 R3, RZ, RZ, UR9 ;  /* 0x00000009ff037e24 */ /* 0x000fe2000f8e00ff */
[----:B------:R-:W-:-:S02]  /*08f0*/  MOV R4, UR10 ;  /* 0x0000000a00047c02 */ /* 0x000fc40008000f00 */
[----:B------:R-:W-:Y:S01]  /*0900*/  MOV R5, UR11 ;  /* 0x0000000b00057c02 */ /* 0x000fe20008000f00 */
[----:B------:R-:W-:-:S04]  /*0910*/  @P1 IMAD.WIDE.U32 R2, R7, 0x8, R2 ;  /* 0x0000000807021825 */ /* 0x000fc800078e0002 */
[----:B------:R-:W-:Y:S01]  /*0920*/  @P1 IMAD.WIDE R4, R9, 0x8, R4 ;  /* 0x0000000809041825 */ /* 0x000fe200078e0204 */
[----:B------:R-:W-:Y:S01]  /*0930*/  MOV R19, UR4 ;  /* 0x0000000400137c02 */ /* 0x000fe20008000f00 */
[----:B0-----:R-:W4:Y:S02]  /*0940*/  @P1 LDG.E.64 R2, desc[UR16][R2.64] ;  /* 0x0000001002021981 */ /* 0x001f24000c1e1b00 */
[----:B------:R-:W-:Y:S01]  /*0950*/  @P1 IMAD.X R7, RZ, RZ, RZ, P2 ;  /* 0x000000ffff071224 */ /* 0x000fe200010e06ff */
[----:B--2---:R-:W-:-:S04]  /*0960*/  @P1 LEA R8, P2, R6, UR6, 0x3 ;  /* 0x0000000606081c11 */ /* 0x004fc8000f8418ff */
[----:B------:R-:W-:Y:S01]  /*0970*/  @P1 LEA.HI.X R9, R6, UR7, R7, 0x3, P2 ;  /* 0x0000000706091c11 */ /* 0x000fe200090f1c07 */
[----:B------:R-:W-:Y:S02]  /*0980*/  @P1 IMAD.WIDE R6, R11, 0x8, R4 ;  /* 0x000000080b061825 */ /* 0x000fe400078e0204 */
[----:B------:R-:W4:Y:S01]  /*0990*/  @P1 LDG.E.64 R4, desc[UR16][R4.64] ;  /* 0x0000001004041981 */ /* 0x000f22000c1e1b00 */
[----:B---3--:R-:W-:Y:S01]  /*09a0*/  MOV R14, UR12 ;  /* 0x0000000c000e7c02 */ /* 0x008fe20008000f00 */
[----:B------:R-:W-:Y:S01]  /*09b0*/  IMAD.U32 R15, RZ, RZ, UR13 ;  /* 0x0000000dff0f7e24 */ /* 0x000fe2000f8e00ff */
[----:B------:R-:W-:Y:S01]  /*09c0*/  MOV R10, UR14 ;  /* 0x0000000e000a7c02 */ /* 0x000fe20008000f00 */
[----:B------:R-:W-:Y:S01]  /*09d0*/  IMAD.U32 R11, RZ, RZ, UR15 ;  /* 0x0000000fff0b7e24 */ /* 0x000fe2000f8e00ff */
[----:B------:R-:W-:Y:S01]  /*09e0*/  @!P0 IADD3 R17, PT, PT, R21, UR4, RZ ;  /* 0x0000000415118c10 */ /* 0x000fe2000fffe0ff */
[----:B------:R-:W-:Y:S01]  /*09f0*/  @!P0 IMAD R19, R19, UR18, R0 ;  /* 0x0000001213138c24 */ /* 0x000fe2000f8e0200 */
[----:B------:R-:W2:Y:S04]  /*0a00*/  @P1 LDG.E.64 R6, desc[UR16][R6.64] ;  /* 0x0000001006061981 */ /* 0x000ea8000c1e1b00 */
[----:B------:R-:W2:Y:S01]  /*0a10*/  @P1 LDG.E.64 R8, desc[UR16][R8.64+0x8] ;  /* 0x0000081008081981 */ /* 0x000ea2000c1e1b00 */
[----:B------:R-:W-:-:S04]  /*0a20*/  @!P0 IMAD.WIDE.U32 R14, R17, 0x8, R14 ;  /* 0x00000008110e8825 */ /* 0x000fc800078e000e */
[----:B------:R-:W-:Y:S02]  /*0a30*/  @!P0 IMAD.WIDE R10, R19, 0x8, R10 ;  /* 0x00000008130a8825 */ /* 0x000fe400078e020a */
[----:B------:R-:W3:Y:S04]  /*0a40*/  @!P0 LDG.E.64 R14, desc[UR16][R14.64] ;  /* 0x000000100e0e8981 */ /* 0x000ee8000c1e1b00 */
[----:B------:R-:W3:Y:S01]  /*0a50*/  @!P0 LDG.E.64 R10, desc[UR16][R10.64] ;  /* 0x000000100a0a8981 */ /* 0x000ee2000c1e1b00 */
[----:B----4-:R-:W-:-:S08]  /*0a60*/  @P1 DFMA R2, R2, R4, R12 ;  /* 0x000000040202122b */ /* 0x010fd0000000000c */
[----:B--2---:R-:W-:-:S08]  /*0a70*/  @P1 DFMA R12, R8, R6, R2 ;  /* 0x00000006080c122b */ /* 0x004fd00000000002 */
[----:B---3--:R-:W-:-:S11]  /*0a80*/  @!P0 DFMA R12, R14, R10, R12 ;  /* 0x0000000a0e0c822b */ /* 0x008fd6000000000c */
.L_x_2:
[----:B------:R-:W1:Y:S01]  /*0a90*/  LDC.64 R2, c[0x0][0x390] ;  /* 0x0000e400ff027b82 */ /* 0x000e620000000a00 */
[----:B------:R-:W-:-:S05]  /*0aa0*/  IADD3 R21, PT, PT, R0, R21, RZ ;  /* 0x0000001500157210 */ /* 0x000fca0007ffe0ff */
[----:B-1----:R-:W-:-:S05]  /*0ab0*/  IMAD.WIDE R2, R21, 0x8, R2 ;  /* 0x0000000815027825 */ /* 0x002fca00078e0202 */
[----:B0-----:R-:W-:Y:S01]  /*0ac0*/  STG.E.64 desc[UR16][R2.64], R12 ;  /* 0x0000000c02007986 */ /* 0x001fe2000c101b10 */
[----:B------:R-:W-:Y:S05]  /*0ad0*/  EXIT ;  /* 0x000000000000794d */ /* 0x000fea0003800000 */
.L_x_4:
[----:B------:R-:W-:-:S00]  /*0ae0*/  BRA `(.L_x_4) ;  /* 0xfffffffc00fc7947 */ /* 0x000fc0000383ffff */
[----:B------:R-:W-:-:S00]  /*0af0*/  NOP ;  /* 0x0000000000007918 */ /* 0x000fc00000000000 */
        /* <DEDUP_REMOVED lines=8> */
.L_x_5:


//--------------------- .nv.shared.reserved.0     --------------------------
	.section	.nv.shared.reserved.0,"aw",@nobits
	.weak		__nv_reservedSMEM_offset_0_alias
	.size		__nv_reservedSMEM_offset_0_alias, 0, 64
	.other		__nv_reservedSMEM_offset_0_alias,@"STO_CUDA_RESERVED_SHARED STV_DEFAULT"
__nv_reservedSMEM_offset_0_alias:
	.zero		0
	.zero		64


//--------------------- .nv.constant0._Z12NaiveMatMultPdS_S_i --------------------------
	.section	.nv.constant0._Z12NaiveMatMultPdS_S_i,"a",@progbits
	.sectionflags	@""
	.align	4
.nv.constant0._Z12NaiveMatMultPdS_S_i:
	.zero		924


//--------------------- SYMBOLS --------------------------

	.type		.nv.reservedSmem.offset0,@object
	.size		.nv.reservedSmem.offset0,0x4
